	.target	sm_120a

	.elftype	@"ET_EXEC"


//--------------------- .note.nv.tkinfo           --------------------------
	.section	.note.nv.tkinfo,"",@"SHT_NOTE"
	.sectionflags	@"SHF_NOTE_NV_TKINFO"
	.tkinfo
        /*0018*/ 	.word	0x00000080
        /*0030*/ 	.string	""
        /*0030*/ 	.string	"ptxas"
        /*0030*/ 	.string	"Cuda compilation tools, release 12.8, V12.8.93"
        /*0030*/ 	.string	"Build cuda_12.8.r12.8/compiler.35583870_0"
        /*0030*/ 	.string	"-v  -lineinfo  -arch sm_120a "



//--------------------- .note.nv.cuver            --------------------------
	.section	.note.nv.cuver,"",@"SHT_NOTE"
	.sectionflags	@"SHF_NOTE_NV_CUVER"
        /*0018*/ 	.short	0x0001
        /*001a*/ 	.short	0x0078
        /*001c*/ 	.short	0x0001
        /*001e*/ 	.short	0x0000
        /*0020*/ 	.short	0x0001
        /*0022*/ 	.short	0x0000


//--------------------- .nv.info                  --------------------------
	.section	.nv.info,"",@"SHT_CUDA_INFO"
	.align	4


	//----- nvinfo : EIATTR_REGCOUNT
	.align		4
        /*0000*/ 	.byte	0x04, 0x2f
        /*0002*/ 	.short	(.L_1 - .L_0)
	.align		4
.L_0:
        /*0004*/ 	.word	index@(triton_poi_fused_mul_2)
        /*0008*/ 	.word	0x00000008


	//----- nvinfo : EIATTR_FRAME_SIZE
	.align		4
.L_1:
        /*000c*/ 	.byte	0x04, 0x11
        /*000e*/ 	.short	(.L_3 - .L_2)
	.align		4
.L_2:
        /*0010*/ 	.word	index@(triton_poi_fused_mul_2)
        /*0014*/ 	.word	0x00000000


	//----- nvinfo : EIATTR_MIN_STACK_SIZE
	.align		4
.L_3:
        /*0018*/ 	.byte	0x04, 0x12
        /*001a*/ 	.short	(.L_5 - .L_4)
	.align		4
.L_4:
        /*001c*/ 	.word	index@(triton_poi_fused_mul_2)
        /*0020*/ 	.word	0x00000000
.L_5:


//--------------------- .nv.info.triton_poi_fused_mul_2 --------------------------
	.section	.nv.info.triton_poi_fused_mul_2,"",@"SHT_CUDA_INFO"
	.sectionflags	@""
	.align	4


	//----- nvinfo : EIATTR_CUDA_API_VERSION
	.align		4
        /*0000*/ 	.byte	0x04, 0x37
        /*0002*/ 	.short	(.L_7 - .L_6)
.L_6:
        /*0004*/ 	.word	0x00000080


	//----- nvinfo : EIATTR_KPARAM_INFO
	.align		4
.L_7:
        /*0008*/ 	.byte	0x04, 0x17
        /*000a*/ 	.short	(.L_9 - .L_8)
.L_8:
        /*000c*/ 	.word	0x00000000
        /*0010*/ 	.short	0x0002
        /*0012*/ 	.short	0x0010
        /*0014*/ 	.byte	0x00, 0xf4, 0x21, 0x00


	//----- nvinfo : EIATTR_KPARAM_INFO
	.align		4
.L_9:
        /*0018*/ 	.byte	0x04, 0x17
        /*001a*/ 	.short	(.L_11 - .L_10)
.L_10:
        /*001c*/ 	.word	0x00000000
        /*0020*/ 	.short	0x0001
        /*0022*/ 	.short	0x0008
        /*0024*/ 	.byte	0x00, 0xf4, 0x21, 0x00


	//----- nvinfo : EIATTR_KPARAM_INFO
	.align		4
.L_11:
        /*0028*/ 	.byte	0x04, 0x17
        /*002a*/ 	.short	(.L_13 - .L_12)
.L_12:
        /*002c*/ 	.word	0x00000000
        /*0030*/ 	.short	0x0000
        /*0032*/ 	.short	0x0000
        /*0034*/ 	.byte	0x00, 0xf4, 0x21, 0x00


	//----- nvinfo : EIATTR_SPARSE_MMA_MASK
	.align		4
.L_13:
        /*0038*/ 	.byte	0x03, 0x50
        /*003a*/ 	.short	0x0000


	//----- nvinfo : EIATTR_MAXREG_COUNT
	.align		4
        /*003c*/ 	.byte	0x03, 0x1b
        /*003e*/ 	.short	0x00ff


	//----- nvinfo : EIATTR_VRC_CTA_INIT_COUNT
	.align		4
        /*0040*/ 	.byte	0x02, 0x4a
	.zero		1
	.zero		1


	//----- nvinfo : EIATTR_EXIT_INSTR_OFFSETS
	.align		4
        /*0044*/ 	.byte	0x04, 0x1c
        /*0046*/ 	.short	(.L_15 - .L_14)


	//   ....[0]....
.L_14:
        /*0048*/ 	.word	0x00000030


	//   ....[1]....
        /*004c*/ 	.word	0x00000090


	//----- nvinfo : EIATTR_REQNTID
	.align		4
.L_15:
        /*0050*/ 	.byte	0x04, 0x10
        /*0052*/ 	.short	(.L_17 - .L_16)
.L_16:
        /*0054*/ 	.word	0x00000020
        /*0058*/ 	.word	0x00000001
        /*005c*/ 	.word	0x00000001


	//----- nvinfo : EIATTR_CBANK_PARAM_SIZE
	.align		4
.L_17:
        /*0060*/ 	.byte	0x03, 0x19
        /*0062*/ 	.short	0x0018


	//----- nvinfo : EIATTR_PARAM_CBANK
	.align		4
        /*0064*/ 	.byte	0x04, 0x0a
        /*0066*/ 	.short	(.L_19 - .L_18)
	.align		4
.L_18:
        /*0068*/ 	.word	index@(.nv.constant0.triton_poi_fused_mul_2)
        /*006c*/ 	.short	0x0380
        /*006e*/ 	.short	0x0018


	//----- nvinfo : EIATTR_SW_WAR
	.align		4
.L_19:
        /*0070*/ 	.byte	0x04, 0x36
        /*0072*/ 	.short	(.L_21 - .L_20)
.L_20:
        /*0074*/ 	.word	0x00000000
.L_21:


//--------------------- .nv.compat                --------------------------
	.section	.nv.compat,"",@"SHT_CUDA_COMPAT_INFO"
	.align	4
        /*0000*/ 	.byte	0x02, 0x02, 0x01, 0x00, 0x02, 0x05, 0x05, 0x00, 0x02, 0x03, 0x00, 0x00, 0x02, 0x06, 0x01, 0x00


//--------------------- .nv.callgraph             --------------------------
	.section	.nv.callgraph,"",@"SHT_CUDA_CALLGRAPH"
	.align	4
	.sectionentsize	8
	.align		4
        /*0000*/ 	.word	0x00000000
	.align		4
        /*0004*/ 	.word	0xffffffff
	.align		4
        /*0008*/ 	.word	0x00000000
	.align		4
        /*000c*/ 	.word	0xfffffffe
	.align		4
        /*0010*/ 	.word	0x00000000
	.align		4
        /*0014*/ 	.word	0xfffffffd
	.align		4
        /*0018*/ 	.word	0x00000000
	.align		4
        /*001c*/ 	.word	0xfffffffc


//--------------------- .text.triton_poi_fused_mul_2 --------------------------
	.section	.text.triton_poi_fused_mul_2,"ax",@progbits
	.align	128
        .global         triton_poi_fused_mul_2
        .type           triton_poi_fused_mul_2,@function
        .size           triton_poi_fused_mul_2,(.L_x_1 - triton_poi_fused_mul_2)
        .other          triton_poi_fused_mul_2,@"STO_CUDA_ENTRY STV_DEFAULT"
triton_poi_fused_mul_2:
.text.triton_poi_fused_mul_2:
[----:B------:R-:W0:Y:S01]  /*0000*/  LDC R1, c[0x0][0x37c] ;  /* 0x0000df00ff017b82 */ /* 0x000e220000000800 */
[----:B------:R-:W1:Y:S02]  /*0010*/  S2R R0, SR_TID.X ;  /* 0x0000000000007919 */ /* 0x000e640000002100 */
[----:B-1----:R-:W-:-:S13]  /*0020*/  LOP3.LUT P0, RZ, R0, 0x1f, RZ, 0xc0, !PT ;  /* 0x0000001f00ff7812 */ /* 0x002fda000780c0ff */
[----:B------:R-:W-:Y:S05]  /*0030*/  @P0 EXIT ;  /* 0x000000000000094d */ /* 0x000fea0003800000 */
[----:B------:R-:W1:Y:S01]  /*0040*/  LDCU.64 UR4, c[0x0][0x358] ;  /* 0x00006b00ff0477ac */ /* 0x000e620008000a00 */
[----:B------:R-:W1:Y:S02]  /*0050*/  LDC.64 R2, c[0x0][0x380] ;  /* 0x0000e000ff027b82 */ /* 0x000e640000000a00 */
[----:B-1----:R-:W2:Y:S06]  /*0060*/  LDG.E.64 R2, desc[UR4][R2.64] ;  /* 0x0000000402027981 */ /* 0x002eac000c1e1b00 */
[----:B------:R-:W2:Y:S02]  /*0070*/  LDC.64 R4, c[0x0][0x388] ;  /* 0x0000e200ff047b82 */ /* 0x000ea40000000a00 */
[----:B--2---:R-:W-:Y:S01]  /*0080*/  STG.E.64 desc[UR4][R4.64], R2 ;  /* 0x0000000204007986 */ /* 0x004fe2000c101b04 */
[----:B------:R-:W-:Y:S05]  /*0090*/  EXIT ;  /* 0x000000000000794d */ /* 0x000fea0003800000 */
.L_x_0:
[----:B------:R-:W-:-:S00]  /*00a0*/  BRA `(.L_x_0) ;  /* 0xfffffffc00fc7947 */ /* 0x000fc0000383ffff */
[----:B------:R-:W-:-:S00]  /*00b0*/  NOP ;  /* 0x0000000000007918 */ /* 0x000fc00000000000 */
        /* <DEDUP_REMOVED lines=12> */
.L_x_1:


//--------------------- .nv.shared.reserved.0     --------------------------
	.section	.nv.shared.reserved.0,"aw",@nobits
	.weak		__nv_reservedSMEM_offset_0_alias
	.size		__nv_reservedSMEM_offset_0_alias, 0, 64
	.other		__nv_reservedSMEM_offset_0_alias,@"STO_CUDA_RESERVED_SHARED STV_DEFAULT"
__nv_reservedSMEM_offset_0_alias:
	.zero		0
	.zero		64


//--------------------- .nv.constant0.triton_poi_fused_mul_2 --------------------------
	.section	.nv.constant0.triton_poi_fused_mul_2,"a",@progbits
	.sectionflags	@""
	.align	4
.nv.constant0.triton_poi_fused_mul_2:
	.zero		920


//--------------------- SYMBOLS --------------------------

	.type		.nv.reservedSmem.offset0,@object
	.size		.nv.reservedSmem.offset0,0x4
